//
// Generated by NVIDIA NVVM Compiler
//
// Compiler Build ID: CL-36424714
// Cuda compilation tools, release 13.0, V13.0.88
// Based on NVVM 20.0.0
//

.version 9.0
.target sm_100
.address_size 64

	// .globl	_Z13staticReversePii
// _ZZ13staticReversePiiE9staticMem has been demoted
.extern .shared .align 16 .b8 dynamicMem[];

.visible .entry _Z13staticReversePii(
	.param .u64 .ptr .align 1 _Z13staticReversePii_param_0,
	.param .u32 _Z13staticReversePii_param_1
)
{
	.reg .pred 	%p<14>;
	.reg .b32 	%r<48>;
	.reg .b64 	%rd<15>;
	// demoted variable
	.shared .align 4 .b8 _ZZ13staticReversePiiE9staticMem[49152];
	ld.param.u64 	%rd9, [_Z13staticReversePii_param_0];
	ld.param.u32 	%r18, [_Z13staticReversePii_param_1];
	cvta.to.global.u64 	%rd1, %rd9;
	mov.u32 	%r1, %tid.x;
	mov.u32 	%r19, %ntid.x;
	setp.le.u32 	%p2, %r18, %r19;
	setp.lt.s32 	%p3, %r1, %r18;
	and.pred  	%p1, %p2, %p3;
	mul.wide.u32 	%rd10, %r1, 4;
	add.s64 	%rd2, %rd1, %rd10;
	not.pred 	%p4, %p1;
	@%p4 bra 	$L__BB0_2;
	ld.global.u32 	%r28, [%rd2];
	not.b32 	%r29, %r1;
	add.s32 	%r30, %r18, %r29;
	shl.b32 	%r31, %r30, 2;
	mov.u32 	%r32, _ZZ13staticReversePiiE9staticMem;
	add.s32 	%r33, %r32, %r31;
	st.shared.u32 	[%r33], %r28;
	bra.uni 	$L__BB0_5;
$L__BB0_2:
	mul.lo.s32 	%r43, %r1, 12;
	setp.ge.s32 	%p5, %r43, %r18;
	@%p5 bra 	$L__BB0_5;
	shl.b32 	%r21, %r18, 2;
	mul.lo.s32 	%r22, %r1, 48;
	sub.s32 	%r23, %r21, %r22;
	mov.u32 	%r24, _ZZ13staticReversePiiE9staticMem;
	add.s32 	%r25, %r23, %r24;
	add.s32 	%r42, %r25, -4;
	mul.wide.u32 	%rd11, %r1, 48;
	add.s64 	%rd13, %rd1, %rd11;
	mov.b32 	%r44, 1;
$L__BB0_4:
	add.s32 	%r26, %r44, -1;
	ld.global.u32 	%r27, [%rd13];
	st.shared.u32 	[%r42], %r27;
	setp.lt.u32 	%p6, %r26, 11;
	add.s32 	%r43, %r43, 1;
	setp.lt.u32 	%p7, %r43, %r18;
	and.pred  	%p8, %p6, %p7;
	add.s32 	%r44, %r44, 1;
	add.s32 	%r42, %r42, -4;
	add.s64 	%rd13, %rd13, 4;
	@%p8 bra 	$L__BB0_4;
$L__BB0_5:
	bar.sync 	0;
	@%p4 bra 	$L__BB0_7;
	shl.b32 	%r38, %r1, 2;
	mov.u32 	%r39, _ZZ13staticReversePiiE9staticMem;
	add.s32 	%r40, %r39, %r38;
	ld.shared.u32 	%r41, [%r40];
	st.global.u32 	[%rd2], %r41;
	bra.uni 	$L__BB0_10;
$L__BB0_7:
	mul.lo.s32 	%r46, %r1, 12;
	setp.ge.s32 	%p10, %r46, %r18;
	@%p10 bra 	$L__BB0_10;
	mul.wide.u32 	%rd12, %r1, 48;
	add.s64 	%rd14, %rd1, %rd12;
	mov.u32 	%r35, _ZZ13staticReversePiiE9staticMem;
	mad.lo.s32 	%r45, %r1, 48, %r35;
	mov.b32 	%r47, 1;
$L__BB0_9:
	add.s32 	%r36, %r47, -1;
	ld.shared.u32 	%r37, [%r45];
	st.global.u32 	[%rd14], %r37;
	setp.lt.u32 	%p11, %r36, 11;
	add.s32 	%r46, %r46, 1;
	setp.lt.u32 	%p12, %r46, %r18;
	and.pred  	%p13, %p11, %p12;
	add.s32 	%r47, %r47, 1;
	add.s64 	%rd14, %rd14, 4;
	add.s32 	%r45, %r45, 4;
	@%p13 bra 	$L__BB0_9;
$L__BB0_10:
	ret;

}
	// .globl	_Z14dynamicReversePii
.visible .entry _Z14dynamicReversePii(
	.param .u64 .ptr .align 1 _Z14dynamicReversePii_param_0,
	.param .u32 _Z14dynamicReversePii_param_1
)
{
	.reg .pred 	%p<14>;
	.reg .b32 	%r<48>;
	.reg .b64 	%rd<15>;

	ld.param.u64 	%rd9, [_Z14dynamicReversePii_param_0];
	ld.param.u32 	%r18, [_Z14dynamicReversePii_param_1];
	cvta.to.global.u64 	%rd1, %rd9;
	mov.u32 	%r1, %tid.x;
	mov.u32 	%r19, %ntid.x;
	setp.le.u32 	%p2, %r18, %r19;
	setp.lt.s32 	%p3, %r1, %r18;
	and.pred  	%p1, %p2, %p3;
	mul.wide.u32 	%rd10, %r1, 4;
	add.s64 	%rd2, %rd1, %rd10;
	not.pred 	%p4, %p1;
	@%p4 bra 	$L__BB1_2;
	ld.global.u32 	%r28, [%rd2];
	not.b32 	%r29, %r1;
	add.s32 	%r30, %r18, %r29;
	shl.b32 	%r31, %r30, 2;
	mov.u32 	%r32, dynamicMem;
	add.s32 	%r33, %r32, %r31;
	st.shared.u32 	[%r33], %r28;
	bra.uni 	$L__BB1_5;
$L__BB1_2:
	mul.lo.s32 	%r43, %r1, 12;
	setp.ge.s32 	%p5, %r43, %r18;
	@%p5 bra 	$L__BB1_5;
	shl.b32 	%r21, %r18, 2;
	mul.lo.s32 	%r22, %r1, 48;
	sub.s32 	%r23, %r21, %r22;
	mov.u32 	%r24, dynamicMem;
	add.s32 	%r25, %r23, %r24;
	add.s32 	%r42, %r25, -4;
	mul.wide.u32 	%rd11, %r1, 48;
	add.s64 	%rd13, %rd1, %rd11;
	mov.b32 	%r44, 1;
$L__BB1_4:
	add.s32 	%r26, %r44, -1;
	ld.global.u32 	%r27, [%rd13];
	st.shared.u32 	[%r42], %r27;
	setp.lt.u32 	%p6, %r26, 11;
	add.s32 	%r43, %r43, 1;
	setp.lt.u32 	%p7, %r43, %r18;
	and.pred  	%p8, %p6, %p7;
	add.s32 	%r44, %r44, 1;
	add.s32 	%r42, %r42, -4;
	add.s64 	%rd13, %rd13, 4;
	@%p8 bra 	$L__BB1_4;
$L__BB1_5:
	bar.sync 	0;
	@%p4 bra 	$L__BB1_7;
	shl.b32 	%r38, %r1, 2;
	mov.u32 	%r39, dynamicMem;
	add.s32 	%r40, %r39, %r38;
	ld.shared.u32 	%r41, [%r40];
	st.global.u32 	[%rd2], %r41;
	bra.uni 	$L__BB1_10;
$L__BB1_7:
	mul.lo.s32 	%r46, %r1, 12;
	setp.ge.s32 	%p10, %r46, %r18;
	@%p10 bra 	$L__BB1_10;
	mul.wide.u32 	%rd12, %r1, 48;
	add.s64 	%rd14, %rd1, %rd12;
	mov.u32 	%r35, dynamicMem;
	mad.lo.s32 	%r45, %r1, 48, %r35;
	mov.b32 	%r47, 1;
$L__BB1_9:
	add.s32 	%r36, %r47, -1;
	ld.shared.u32 	%r37, [%r45];
	st.global.u32 	[%rd14], %r37;
	setp.lt.u32 	%p11, %r36, 11;
	add.s32 	%r46, %r46, 1;
	setp.lt.u32 	%p12, %r46, %r18;
	and.pred  	%p13, %p11, %p12;
	add.s32 	%r47, %r47, 1;
	add.s64 	%rd14, %rd14, 4;
	add.s32 	%r45, %r45, 4;
	@%p13 bra 	$L__BB1_9;
$L__BB1_10:
	ret;

}


// ===== COMPILED SASS (sm_100) =====

	.target	sm_100

	.elftype	@"ET_EXEC"


//--------------------- .note.nv.tkinfo           --------------------------
	.section	.note.nv.tkinfo,"",@"SHT_NOTE"
	.sectionflags	@"SHF_NOTE_NV_TKINFO"
	.tkinfo
        /*0018*/ 	.word	0x00000002
        /*0030*/ 	.string	""
        /*0030*/ 	.string	"ptxas"
        /*0030*/ 	.string	"Cuda compilation tools, release 13.0, V13.0.88"
        /*0030*/ 	.string	"Build cuda_13.0.r13.0/compiler.36424714_0"
        /*0030*/ 	.string	"-arch sm_100 -m 64 "



//--------------------- .note.nv.cuinfo           --------------------------
	.section	.note.nv.cuinfo,"",@"SHT_NOTE"
	.sectionflags	@"SHF_NOTE_NV_CUINFO"
        /*0018*/ 	.short	0x0002
        /*001a*/ 	.short	0x0064
        /*001c*/ 	.short	0x0082
	.zero		2


//--------------------- .nv.info                  --------------------------
	.section	.nv.info,"",@"SHT_CUDA_INFO"
	.align	4


	//----- nvinfo : EIATTR_REGCOUNT
	.align		4
        /*0000*/ 	.byte	0x04, 0x2f
        /*0002*/ 	.short	(.L_1 - .L_0)
	.align		4
.L_0:
        /*0004*/ 	.word	index@(_Z13staticReversePii)
        /*0008*/ 	.word	0x00000012


	//----- nvinfo : EIATTR_FRAME_SIZE
	.align		4
.L_1:
        /*000c*/ 	.byte	0x04, 0x11
        /*000e*/ 	.short	(.L_3 - .L_2)
	.align		4
.L_2:
        /*0010*/ 	.word	index@(_Z13staticReversePii)
        /*0014*/ 	.word	0x00000000


	//----- nvinfo : EIATTR_REGCOUNT
	.align		4
.L_3:
        /*0018*/ 	.byte	0x04, 0x2f
        /*001a*/ 	.short	(.L_5 - .L_4)
	.align		4
.L_4:
        /*001c*/ 	.word	index@(_Z14dynamicReversePii)
        /*0020*/ 	.word	0x00000012


	//----- nvinfo : EIATTR_FRAME_SIZE
	.align		4
.L_5:
        /*0024*/ 	.byte	0x04, 0x11
        /*0026*/ 	.short	(.L_7 - .L_6)
	.align		4
.L_6:
        /*0028*/ 	.word	index@(_Z14dynamicReversePii)
        /*002c*/ 	.word	0x00000000


	//----- nvinfo : EIATTR_MIN_STACK_SIZE
	.align		4
.L_7:
        /*0030*/ 	.byte	0x04, 0x12
        /*0032*/ 	.short	(.L_9 - .L_8)
	.align		4
.L_8:
        /*0034*/ 	.word	index@(_Z14dynamicReversePii)
        /*0038*/ 	.word	0x00000000


	//----- nvinfo : EIATTR_MIN_STACK_SIZE
	.align		4
.L_9:
        /*003c*/ 	.byte	0x04, 0x12
        /*003e*/ 	.short	(.L_11 - .L_10)
	.align		4
.L_10:
        /*0040*/ 	.word	index@(_Z13staticReversePii)
        /*0044*/ 	.word	0x00000000
.L_11:


//--------------------- .nv.compat                --------------------------
	.section	.nv.compat,"",@"SHT_CUDA_COMPAT_INFO"
	.align	4
        /*0000*/ 	.byte	0x02, 0x09, 0x00, 0x00, 0x02, 0x02, 0x01, 0x00, 0x02, 0x05, 0x05, 0x00, 0x03, 0x07, 0x01, 0x01
        /*0010*/ 	.byte	0x02, 0x03, 0x00, 0x00, 0x02, 0x06, 0x01, 0x00, 0x04, 0x0b, 0x08, 0x00, 0x09, 0x00, 0x00, 0x00
        /*0020*/ 	.byte	0x00, 0x00, 0x00, 0x00


//--------------------- .nv.info._Z14dynamicReversePii --------------------------
	.section	.nv.info._Z14dynamicReversePii,"",@"SHT_CUDA_INFO"
	.sectionflags	@""
	.align	4


	//----- nvinfo : EIATTR_CUDA_API_VERSION
	.align		4
        /*0000*/ 	.byte	0x04, 0x37
        /*0002*/ 	.short	(.L_13 - .L_12)
.L_12:
        /*0004*/ 	.word	0x00000082


	//----- nvinfo : EIATTR_KPARAM_INFO
	.align		4
.L_13:
        /*0008*/ 	.byte	0x04, 0x17
        /*000a*/ 	.short	(.L_15 - .L_14)
.L_14:
        /*000c*/ 	.word	0x00000000
        /*0010*/ 	.short	0x0001
        /*0012*/ 	.short	0x0008
        /*0014*/ 	.byte	0x00, 0xf0, 0x11, 0x00


	//----- nvinfo : EIATTR_KPARAM_INFO
	.align		4
.L_15:
        /*0018*/ 	.byte	0x04, 0x17
        /*001a*/ 	.short	(.L_17 - .L_16)
.L_16:
        /*001c*/ 	.word	0x00000000
        /*0020*/ 	.short	0x0000
        /*0022*/ 	.short	0x0000
        /*0024*/ 	.byte	0x00, 0xf5, 0x21, 0x00


	//----- nvinfo : EIATTR_SPARSE_MMA_MASK
	.align		4
.L_17:
        /*0028*/ 	.byte	0x03, 0x50
        /*002a*/ 	.short	0x0000


	//----- nvinfo : EIATTR_MAXREG_COUNT
	.align		4
        /*002c*/ 	.byte	0x03, 0x1b
        /*002e*/ 	.short	0x00ff


	//----- nvinfo : EIATTR_NUM_BARRIERS
	.align		4
        /*0030*/ 	.byte	0x02, 0x4c
        /*0032*/ 	.byte	0x01
	.zero		1


	//----- nvinfo : EIATTR_MERCURY_ISA_VERSION
	.align		4
        /*0034*/ 	.byte	0x03, 0x5f
        /*0036*/ 	.short	0x0101


	//----- nvinfo : EIATTR_VRC_CTA_INIT_COUNT
	.align		4
        /*0038*/ 	.byte	0x02, 0x4a
	.zero		1
	.zero		1


	//----- nvinfo : EIATTR_EXIT_INSTR_OFFSETS
	.align		4
        /*003c*/ 	.byte	0x04, 0x1c
        /*003e*/ 	.short	(.L_19 - .L_18)


	//   ....[0]....
.L_18:
        /*0040*/ 	.word	0x00000340


	//   ....[1]....
        /*0044*/ 	.word	0x00000370


	//   ....[2]....
        /*0048*/ 	.word	0x000004e0


	//----- nvinfo : EIATTR_CRS_STACK_SIZE
	.align		4
.L_19:
        /*004c*/ 	.byte	0x04, 0x1e
        /*004e*/ 	.short	(.L_21 - .L_20)
.L_20:
        /*0050*/ 	.word	0x00000000


	//----- nvinfo : EIATTR_CBANK_PARAM_SIZE
	.align		4
.L_21:
        /*0054*/ 	.byte	0x03, 0x19
        /*0056*/ 	.short	0x000c


	//----- nvinfo : EIATTR_PARAM_CBANK
	.align		4
        /*0058*/ 	.byte	0x04, 0x0a
        /*005a*/ 	.short	(.L_23 - .L_22)
	.align		4
.L_22:
        /*005c*/ 	.word	index@(.nv.constant0._Z14dynamicReversePii)
        /*0060*/ 	.short	0x0380
        /*0062*/ 	.short	0x000c


	//----- nvinfo : EIATTR_SW_WAR
	.align		4
.L_23:
        /*0064*/ 	.byte	0x04, 0x36
        /*0066*/ 	.short	(.L_25 - .L_24)
.L_24:
        /*0068*/ 	.word	0x00000008
.L_25:


//--------------------- .nv.info._Z13staticReversePii --------------------------
	.section	.nv.info._Z13staticReversePii,"",@"SHT_CUDA_INFO"
	.sectionflags	@""
	.align	4


	//----- nvinfo : EIATTR_CUDA_API_VERSION
	.align		4
        /*0000*/ 	.byte	0x04, 0x37
        /*0002*/ 	.short	(.L_27 - .L_26)
.L_26:
        /*0004*/ 	.word	0x00000082


	//----- nvinfo : EIATTR_KPARAM_INFO
	.align		4
.L_27:
        /*0008*/ 	.byte	0x04, 0x17
        /*000a*/ 	.short	(.L_29 - .L_28)
.L_28:
        /*000c*/ 	.word	0x00000000
        /*0010*/ 	.short	0x0001
        /*0012*/ 	.short	0x0008
        /*0014*/ 	.byte	0x00, 0xf0, 0x11, 0x00


	//----- nvinfo : EIATTR_KPARAM_INFO
	.align		4
.L_29:
        /*0018*/ 	.byte	0x04, 0x17
        /*001a*/ 	.short	(.L_31 - .L_30)
.L_30:
        /*001c*/ 	.word	0x00000000
        /*0020*/ 	.short	0x0000
        /*0022*/ 	.short	0x0000
        /*0024*/ 	.byte	0x00, 0xf5, 0x21, 0x00


	//----- nvinfo : EIATTR_SPARSE_MMA_MASK
	.align		4
.L_31:
        /*0028*/ 	.byte	0x03, 0x50
        /*002a*/ 	.short	0x0000


	//----- nvinfo : EIATTR_MAXREG_COUNT
	.align		4
        /*002c*/ 	.byte	0x03, 0x1b
        /*002e*/ 	.short	0x00ff


	//----- nvinfo : EIATTR_NUM_BARRIERS
	.align		4
        /*0030*/ 	.byte	0x02, 0x4c
        /*0032*/ 	.byte	0x01
	.zero		1


	//----- nvinfo : EIATTR_MERCURY_ISA_VERSION
	.align		4
        /*0034*/ 	.byte	0x03, 0x5f
        /*0036*/ 	.short	0x0101


	//----- nvinfo : EIATTR_VRC_CTA_INIT_COUNT
	.align		4
        /*0038*/ 	.byte	0x02, 0x4a
	.zero		1
	.zero		1


	//----- nvinfo : EIATTR_EXIT_INSTR_OFFSETS
	.align		4
        /*003c*/ 	.byte	0x04, 0x1c
        /*003e*/ 	.short	(.L_33 - .L_32)


	//   ....[0]....
.L_32:
        /*0040*/ 	.word	0x00000340


	//   ....[1]....
        /*0044*/ 	.word	0x00000370


	//   ....[2]....
        /*0048*/ 	.word	0x000004e0


	//----- nvinfo : EIATTR_CRS_STACK_SIZE
	.align		4
.L_33:
        /*004c*/ 	.byte	0x04, 0x1e
        /*004e*/ 	.short	(.L_35 - .L_34)
.L_34:
        /*0050*/ 	.word	0x00000000


	//----- nvinfo : EIATTR_CBANK_PARAM_SIZE
	.align		4
.L_35:
        /*0054*/ 	.byte	0x03, 0x19
        /*0056*/ 	.short	0x000c


	//----- nvinfo : EIATTR_PARAM_CBANK
	.align		4
        /*0058*/ 	.byte	0x04, 0x0a
        /*005a*/ 	.short	(.L_37 - .L_36)
	.align		4
.L_36:
        /*005c*/ 	.word	index@(.nv.constant0._Z13staticReversePii)
        /*0060*/ 	.short	0x0380
        /*0062*/ 	.short	0x000c


	//----- nvinfo : EIATTR_SW_WAR
	.align		4
.L_37:
        /*0064*/ 	.byte	0x04, 0x36
        /*0066*/ 	.short	(.L_39 - .L_38)
.L_38:
        /*0068*/ 	.word	0x00000008
.L_39:


//--------------------- .nv.callgraph             --------------------------
	.section	.nv.callgraph,"",@"SHT_CUDA_CALLGRAPH"
	.align	4
	.sectionentsize	8
	.align		4
        /*0000*/ 	.word	0x00000000
	.align		4
        /*0004*/ 	.word	0xffffffff
	.align		4
        /*0008*/ 	.word	0x00000000
	.align		4
        /*000c*/ 	.word	0xfffffffe
	.align		4
        /*0010*/ 	.word	0x00000000
	.align		4
        /*0014*/ 	.word	0xfffffffd
	.align		4
        /*0018*/ 	.word	0x00000000
	.align		4
        /*001c*/ 	.word	0xfffffffc


//--------------------- .text._Z14dynamicReversePii --------------------------
	.section	.text._Z14dynamicReversePii,"ax",@progbits
	.align	128
        .global         _Z14dynamicReversePii
        .type           _Z14dynamicReversePii,@function
        .size           _Z14dynamicReversePii,(.L_x_12 - _Z14dynamicReversePii)
        .other          _Z14dynamicReversePii,@"STO_CUDA_ENTRY STV_DEFAULT"
_Z14dynamicReversePii:
.text._Z14dynamicReversePii:
[----:B------:R-:W-:Y:S01]  /*0000*/  LDC R1, c[0x0][0x37c] ;  /* 0x0000df00ff017b82 */ /* 0x000fe20000000800 */
[----:B------:R-:W0:Y:S07]  /*0010*/  S2R R7, SR_TID.X ;  /* 0x0000000000077919 */ /* 0x000e2e0000002100 */
[----:B------:R-:W0:Y:S01]  /*0020*/  LDC R0, c[0x0][0x388] ;  /* 0x0000e200ff007b82 */ /* 0x000e220000000800 */
[----:B------:R-:W1:Y:S01]  /*0030*/  LDCU UR4, c[0x0][0x360] ;  /* 0x00006c00ff0477ac */ /* 0x000e620008000800 */
[----:B------:R-:W-:Y:S01]  /*0040*/  BSSY.RECONVERGENT B0, `(.L_x_0) ;  /* 0x0000028000007945 */ /* 0x000fe20003800200 */
[----:B------:R-:W2:Y:S05]  /*0050*/  LDCU.64 UR6, c[0x0][0x358] ;  /* 0x00006b00ff0677ac */ /* 0x000eaa0008000a00 */
[----:B------:R-:W3:Y:S01]  /*0060*/  LDC.64 R4, c[0x0][0x380] ;  /* 0x0000e000ff047b82 */ /* 0x000ee20000000a00 */
[C---:B0-----:R-:W-:Y:S01]  /*0070*/  ISETP.GE.AND P0, PT, R7.reuse, R0, PT ;  /* 0x000000000700720c */ /* 0x041fe20003f06270 */
[----:B---3--:R-:W-:-:S03]  /*0080*/  IMAD.WIDE.U32 R2, R7, 0x4, R4 ;  /* 0x0000000407027825 */ /* 0x008fc600078e0004 */
[----:B-1----:R-:W-:-:S13]  /*0090*/  ISETP.LE.U32.AND P0, PT, R0, UR4, !P0 ;  /* 0x0000000400007c0c */ /* 0x002fda000c703070 */
[----:B--2---:R-:W-:Y:S05]  /*00a0*/  @!P0 BRA `(.L_x_1) ;  /* 0x0000000000248947 */ /* 0x004fea0003800000 */
[----:B------:R-:W2:Y:S01]  /*00b0*/  LDG.E R6, desc[UR6][R2.64] ;  /* 0x0000000602067981 */ /* 0x000ea2000c1e1900 */
[----:B------:R-:W0:Y:S01]  /*00c0*/  S2UR UR5, SR_CgaCtaId ;  /* 0x00000000000579c3 */ /* 0x000e220000008800 */
[----:B------:R-:W-:Y:S01]  /*00d0*/  LOP3.LUT R9, RZ, R7, RZ, 0x33, !PT ;  /* 0x00000007ff097212 */ /* 0x000fe200078e33ff */
[----:B------:R-:W-:-:S04]  /*00e0*/  UMOV UR4, 0x400 ;  /* 0x0000040000047882 */ /* 0x000fc80000000000 */
[----:B------:R-:W-:Y:S01]  /*00f0*/  IMAD.IADD R9, R9, 0x1, R0 ;  /* 0x0000000109097824 */ /* 0x000fe200078e0200 */
[----:B0-----:R-:W-:-:S06]  /*0100*/  ULEA UR4, UR5, UR4, 0x18 ;  /* 0x0000000405047291 */ /* 0x001fcc000f8ec0ff */
[----:B------:R-:W-:-:S05]  /*0110*/  LEA R9, R9, UR4, 0x2 ;  /* 0x0000000409097c11 */ /* 0x000fca000f8e10ff */
[----:B--2---:R0:W-:Y:S01]  /*0120*/  STS [R9], R6 ;  /* 0x0000000609007388 */ /* 0x0041e20000000800 */
[----:B------:R-:W-:Y:S05]  /*0130*/  BRA `(.L_x_2) ;  /* 0x0000000000607947 */ /* 0x000fea0003800000 */
.L_x_1:
[----:B------:R-:W-:-:S05]  /*0140*/  IMAD R11, R7, 0xc, RZ ;  /* 0x0000000c070b7824 */ /* 0x000fca00078e02ff */
[----:B------:R-:W-:-:S13]  /*0150*/  ISETP.GE.AND P1, PT, R11, R0, PT ;  /* 0x000000000b00720c */ /* 0x000fda0003f26270 */
[----:B------:R-:W-:Y:S05]  /*0160*/  @P1 BRA `(.L_x_2) ;  /* 0x0000000000541947 */ /* 0x000fea0003800000 */
[----:B------:R-:W0:Y:S01]  /*0170*/  S2R R15, SR_CgaCtaId ;  /* 0x00000000000f7919 */ /* 0x000e220000008800 */
[C---:B------:R-:W-:Y:S01]  /*0180*/  IMAD R13, R7.reuse, 0x30, RZ ;  /* 0x00000030070d7824 */ /* 0x040fe200078e02ff */
[----:B------:R-:W-:Y:S01]  /*0190*/  MOV R6, 0x400 ;  /* 0x0000040000067802 */ /* 0x000fe20000000f00 */
[----:B------:R-:W-:-:S04]  /*01a0*/  IMAD.WIDE.U32 R8, R7, 0x30, R4 ;  /* 0x0000003007087825 */ /* 0x000fc800078e0004 */
[----:B------:R-:W-:Y:S02]  /*01b0*/  IMAD R13, R0, 0x4, -R13 ;  /* 0x00000004000d7824 */ /* 0x000fe400078e0a0d */
[----:B------:R-:W-:Y:S01]  /*01c0*/  IMAD.MOV.U32 R12, RZ, RZ, R8 ;  /* 0x000000ffff0c7224 */ /* 0x000fe200078e0008 */
[----:B0-----:R-:W-:-:S04]  /*01d0*/  LEA R6, R15, R6, 0x18 ;  /* 0x000000060f067211 */ /* 0x001fc800078ec0ff */
[----:B------:R-:W-:Y:S01]  /*01e0*/  IADD3 R13, PT, PT, R13, -0x4, R6 ;  /* 0xfffffffc0d0d7810 */ /* 0x000fe20007ffe006 */
[----:B------:R-:W-:-:S07]  /*01f0*/  HFMA2 R6, -RZ, RZ, 0, 5.9604644775390625e-08 ;  /* 0x00000001ff067431 */ /* 0x000fce00000001ff */
.L_x_3:
[----:B------:R-:W-:-:S06]  /*0200*/  IMAD.MOV.U32 R8, RZ, RZ, R12 ;  /* 0x000000ffff087224 */ /* 0x000fcc00078e000c */
[----:B------:R0:W2:Y:S01]  /*0210*/  LDG.E R8, desc[UR6][R8.64] ;  /* 0x0000000608087981 */ /* 0x0000a2000c1e1900 */
[----:B------:R-:W-:Y:S01]  /*0220*/  VIADD R10, R6, 0xffffffff ;  /* 0xffffffff060a7836 */ /* 0x000fe20000000000 */
[----:B------:R-:W-:Y:S01]  /*0230*/  IADD3 R12, P2, PT, R12, 0x4, RZ ;  /* 0x000000040c0c7810 */ /* 0x000fe20007f5e0ff */
[----:B------:R-:W-:Y:S01]  /*0240*/  VIADD R11, R11, 0x1 ;  /* 0x000000010b0b7836 */ /* 0x000fe20000000000 */
[----:B------:R-:W-:Y:S02]  /*0250*/  IADD3 R6, PT, PT, R6, 0x1, RZ ;  /* 0x0000000106067810 */ /* 0x000fe40007ffe0ff */
[----:B------:R-:W-:Y:S02]  /*0260*/  ISETP.GE.U32.AND P1, PT, R10, 0xb, PT ;  /* 0x0000000b0a00780c */ /* 0x000fe40003f26070 */
[----:B------:R-:W-:Y:S01]  /*0270*/  ISETP.LT.U32.AND P3, PT, R11, R0, PT ;  /* 0x000000000b00720c */ /* 0x000fe20003f61070 */
[----:B0-----:R-:W-:Y:S01]  /*0280*/  IMAD.X R9, RZ, RZ, R9, P2 ;  /* 0x000000ffff097224 */ /* 0x001fe200010e0609 */
[----:B--2---:R0:W-:Y:S02]  /*0290*/  STS [R13], R8 ;  /* 0x000000080d007388 */ /* 0x0041e40000000800 */
[----:B0-----:R-:W-:-:S09]  /*02a0*/  VIADD R13, R13, 0xfffffffc ;  /* 0xfffffffc0d0d7836 */ /* 0x001fd20000000000 */
[----:B------:R-:W-:Y:S05]  /*02b0*/  @!P1 BRA P3, `(.L_x_3) ;  /* 0xfffffffc00d09947 */ /* 0x000fea000183ffff */
.L_x_2:
[----:B------:R-:W-:Y:S05]  /*02c0*/  BSYNC.RECONVERGENT B0 ;  /* 0x0000000000007941 */ /* 0x000fea0003800200 */
.L_x_0:
[----:B0-----:R-:W0:Y:S01]  /*02d0*/  @P0 S2R R9, SR_CgaCtaId ;  /* 0x0000000000090919 */ /* 0x001e220000008800 */
[----:B------:R-:W-:Y:S01]  /*02e0*/  @P0 MOV R6, 0x400 ;  /* 0x0000040000060802 */ /* 0x000fe20000000f00 */
[----:B------:R-:W-:Y:S03]  /*02f0*/  BAR.SYNC.DEFER_BLOCKING 0x0 ;  /* 0x0000000000007b1d */ /* 0x000fe60000010000 */
[----:B0-----:R-:W-:-:S05]  /*0300*/  @P0 LEA R6, R9, R6, 0x18 ;  /* 0x0000000609060211 */ /* 0x001fca00078ec0ff */
[----:B------:R-:W-:-:S05]  /*0310*/  @P0 IMAD R6, R7, 0x4, R6 ;  /* 0x0000000407060824 */ /* 0x000fca00078e0206 */
[----:B------:R-:W0:Y:S04]  /*0320*/  @P0 LDS R9, [R6] ;  /* 0x0000000006090984 */ /* 0x000e280000000800 */
[----:B0-----:R0:W-:Y:S01]  /*0330*/  @P0 STG.E desc[UR6][R2.64], R9 ;  /* 0x0000000902000986 */ /* 0x0011e2000c101906 */
[----:B------:R-:W-:Y:S05]  /*0340*/  @P0 EXIT ;  /* 0x000000000000094d */ /* 0x000fea0003800000 */
[----:B0-----:R-:W-:-:S05]  /*0350*/  IMAD R3, R7, 0xc, RZ ;  /* 0x0000000c07037824 */ /* 0x001fca00078e02ff */
[----:B------:R-:W-:-:S13]  /*0360*/  ISETP.GE.AND P0, PT, R3, R0, PT ;  /* 0x000000000300720c */ /* 0x000fda0003f06270 */
[----:B------:R-:W-:Y:S05]  /*0370*/  @P0 EXIT ;  /* 0x000000000000094d */ /* 0x000fea0003800000 */
[----:B------:R-:W0:Y:S01]  /*0380*/  S2R R9, SR_CgaCtaId ;  /* 0x0000000000097919 */ /* 0x000e220000008800 */
[----:B------:R-:W-:Y:S01]  /*0390*/  MOV R2, 0x400 ;  /* 0x0000040000027802 */ /* 0x000fe20000000f00 */
[----:B------:R-:W-:-:S04]  /*03a0*/  IMAD.WIDE.U32 R4, R7, 0x30, R4 ;  /* 0x0000003007047825 */ /* 0x000fc800078e0004 */
[----:B------:R-:W-:Y:S01]  /*03b0*/  IMAD.MOV.U32 R11, RZ, RZ, R5 ;  /* 0x000000ffff0b7224 */ /* 0x000fe200078e0005 */
[----:B------:R-:W-:Y:S01]  /*03c0*/  MOV R8, R4 ;  /* 0x0000000400087202 */ /* 0x000fe20000000f00 */
[----:B------:R-:W-:Y:S02]  /*03d0*/  HFMA2 R4, -RZ, RZ, 0, 5.9604644775390625e-08 ;  /* 0x00000001ff047431 */ /* 0x000fe400000001ff */
[----:B------:R-:W-:Y:S01]  /*03e0*/  IMAD.MOV.U32 R5, RZ, RZ, R3 ;  /* 0x000000ffff057224 */ /* 0x000fe200078e0003 */
[----:B0-----:R-:W-:-:S05]  /*03f0*/  LEA R2, R9, R2, 0x18 ;  /* 0x0000000209027211 */ /* 0x001fca00078ec0ff */
[----:B------:R-:W-:-:S07]  /*0400*/  IMAD R7, R7, 0x30, R2 ;  /* 0x0000003007077824 */ /* 0x000fce00078e0202 */
.L_x_4:
[----:B0-----:R0:W1:Y:S01]  /*0410*/  LDS R9, [R7] ;  /* 0x0000000007097984 */ /* 0x0010620000000800 */
[----:B------:R-:W-:Y:S01]  /*0420*/  IMAD.MOV.U32 R2, RZ, RZ, R8 ;  /* 0x000000ffff027224 */ /* 0x000fe200078e0008 */
[----:B------:R-:W-:Y:S01]  /*0430*/  IADD3 R6, PT, PT, R4, -0x1, RZ ;  /* 0xffffffff04067810 */ /* 0x000fe20007ffe0ff */
[--C-:B------:R-:W-:Y:S01]  /*0440*/  IMAD.MOV.U32 R3, RZ, RZ, R11.reuse ;  /* 0x000000ffff037224 */ /* 0x100fe200078e000b */
[----:B------:R-:W-:Y:S01]  /*0450*/  IADD3 R8, P1, PT, R8, 0x4, RZ ;  /* 0x0000000408087810 */ /* 0x000fe20007f3e0ff */
[----:B------:R-:W-:Y:S01]  /*0460*/  VIADD R5, R5, 0x1 ;  /* 0x0000000105057836 */ /* 0x000fe20000000000 */
[----:B------:R-:W-:Y:S01]  /*0470*/  ISETP.GE.U32.AND P0, PT, R6, 0xb, PT ;  /* 0x0000000b0600780c */ /* 0x000fe20003f06070 */
[----:B------:R-:W-:Y:S01]  /*0480*/  VIADD R4, R4, 0x1 ;  /* 0x0000000104047836 */ /* 0x000fe20000000000 */
[----:B0-----:R-:W-:Y:S01]  /*0490*/  IADD3 R7, PT, PT, R7, 0x4, RZ ;  /* 0x0000000407077810 */ /* 0x001fe20007ffe0ff */
[----:B------:R-:W-:Y:S01]  /*04a0*/  IMAD.X R11, RZ, RZ, R11, P1 ;  /* 0x000000ffff0b7224 */ /* 0x000fe200008e060b */
[----:B------:R-:W-:Y:S01]  /*04b0*/  ISETP.LT.U32.AND P2, PT, R5, R0, PT ;  /* 0x000000000500720c */ /* 0x000fe20003f41070 */
[----:B-1----:R0:W-:-:S12]  /*04c0*/  STG.E desc[UR6][R2.64], R9 ;  /* 0x0000000902007986 */ /* 0x0021d8000c101906 */
[----:B------:R-:W-:Y:S05]  /*04d0*/  @!P0 BRA P2, `(.L_x_4) ;  /* 0xfffffffc00cc8947 */ /* 0x000fea000103ffff */
[----:B------:R-:W-:Y:S05]  /*04e0*/  EXIT ;  /* 0x000000000000794d */ /* 0x000fea0003800000 */
.L_x_5:
[----:B------:R-:W-:-:S00]  /*04f0*/  BRA `(.L_x_5) ;  /* 0xfffffffc00fc7947 */ /* 0x000fc0000383ffff */
[----:B------:R-:W-:-:S00]  /*0500*/  NOP ;  /* 0x0000000000007918 */ /* 0x000fc00000000000 */
[----:B------:R-:W-:-:S00]  /*0510*/  NOP ;  /* 0x0000000000007918 */ /* 0x000fc00000000000 */
[----:B------:R-:W-:-:S00]  /*0520*/  NOP ;  /* 0x0000000000007918 */ /* 0x000fc00000000000 */
[----:B------:R-:W-:-:S00]  /*0530*/  NOP ;  /* 0x0000000000007918 */ /* 0x000fc00000000000 */
[----:B------:R-:W-:-:S00]  /*0540*/  NOP ;  /* 0x0000000000007918 */ /* 0x000fc00000000000 */
[----:B------:R-:W-:-:S00]  /*0550*/  NOP ;  /* 0x0000000000007918 */ /* 0x000fc00000000000 */
[----:B------:R-:W-:-:S00]  /*0560*/  NOP ;  /* 0x0000000000007918 */ /* 0x000fc00000000000 */
[----:B------:R-:W-:-:S00]  /*0570*/  NOP ;  /* 0x0000000000007918 */ /* 0x000fc00000000000 */
.L_x_12:


//--------------------- .text._Z13staticReversePii --------------------------
	.section	.text._Z13staticReversePii,"ax",@progbits
	.align	128
        .global         _Z13staticReversePii
        .type           _Z13staticReversePii,@function
        .size           _Z13staticReversePii,(.L_x_13 - _Z13staticReversePii)
        .other          _Z13staticReversePii,@"STO_CUDA_ENTRY STV_DEFAULT"
_Z13staticReversePii:
.text._Z13staticReversePii:
        /* <DEDUP_REMOVED lines=20> */
.L_x_7:
        /* <DEDUP_REMOVED lines=12> */
.L_x_9:
        /* <DEDUP_REMOVED lines=12> */
.L_x_8:
[----:B------:R-:W-:Y:S05]  /*02c0*/  BSYNC.RECONVERGENT B0 ;  /* 0x0000000000007941 */ /* 0x000fea0003800200 */
.L_x_6:
        /* <DEDUP_REMOVED lines=20> */
.L_x_10:
        /* <DEDUP_REMOVED lines=14> */
.L_x_11:
        /* <DEDUP_REMOVED lines=9> */
.L_x_13:


//--------------------- .nv.shared._Z14dynamicReversePii --------------------------
	.section	.nv.shared._Z14dynamicReversePii,"aw",@nobits
	.sectionflags	@""
	.align	16
	.zero		1024


//--------------------- .nv.shared.reserved.0     --------------------------
	.section	.nv.shared.reserved.0,"aw",@nobits
	.weak		__nv_reservedSMEM_offset_0_alias
	.size		__nv_reservedSMEM_offset_0_alias, 0, 64
	.other		__nv_reservedSMEM_offset_0_alias,@"STO_CUDA_RESERVED_SHARED STV_DEFAULT"
__nv_reservedSMEM_offset_0_alias:
	.zero		0
	.zero		64


//--------------------- .nv.shared._Z13staticReversePii --------------------------
	.section	.nv.shared._Z13staticReversePii,"aw",@nobits
	.sectionflags	@""
	.align	16
.nv.shared._Z13staticReversePii:
	.zero		50176


//--------------------- .nv.constant0._Z14dynamicReversePii --------------------------
	.section	.nv.constant0._Z14dynamicReversePii,"a",@progbits
	.sectionflags	@""
	.align	4
.nv.constant0._Z14dynamicReversePii:
	.zero		908


//--------------------- .nv.constant0._Z13staticReversePii --------------------------
	.section	.nv.constant0._Z13staticReversePii,"a",@progbits
	.sectionflags	@""
	.align	4
.nv.constant0._Z13staticReversePii:
	.zero		908


//--------------------- SYMBOLS --------------------------

	.type		.nv.reservedSmem.offset0,@object
	.size		.nv.reservedSmem.offset0,0x4
	.type		.nv.reservedSmem.cap,@object
	.size		.nv.reservedSmem.cap,0x4
